	.headerflags	@"EF_CUDA_TEXMODE_UNIFIED EF_CUDA_64BIT_ADDRESS EF_CUDA_SM86 EF_CUDA_VIRTUAL_SM(EF_CUDA_SM86)"
	.elftype	@"ET_EXEC"


//--------------------- .nv.info                  --------------------------
	.section	.nv.info,"",@"SHT_CUDA_INFO"
	.align	4


	//----- nvinfo : EIATTR_REGCOUNT
	.align		4
        /*0000*/ 	.byte	0x04, 0x2f
        /*0002*/ 	.short	(.L_1 - .L_0)
	.align		4
.L_0:
        /*0004*/ 	.word	index@(triton_poi_fused_clone_15)
        /*0008*/ 	.word	0x0000001d


	//----- nvinfo : EIATTR_MIN_STACK_SIZE
	.align		4
.L_1:
        /*000c*/ 	.byte	0x04, 0x12
        /*000e*/ 	.short	(.L_3 - .L_2)
	.align		4
.L_2:
        /*0010*/ 	.word	index@(triton_poi_fused_clone_15)
        /*0014*/ 	.word	0x00000000


	//----- nvinfo : EIATTR_FRAME_SIZE
	.align		4
.L_3:
        /*0018*/ 	.byte	0x04, 0x11
        /*001a*/ 	.short	(.L_5 - .L_4)
	.align		4
.L_4:
        /*001c*/ 	.word	index@(triton_poi_fused_clone_15)
        /*0020*/ 	.word	0x00000000


	//----- nvinfo : EIATTR_MIN_STACK_SIZE
	.align		4
.L_5:
        /*0024*/ 	.byte	0x04, 0x12
        /*0026*/ 	.short	(.L_7 - .L_6)
	.align		4
.L_6:
        /*0028*/ 	.word	index@(triton_poi_fused_clone_15)
        /*002c*/ 	.word	0x00000000
.L_7:


//--------------------- .nv.info.triton_poi_fused_clone_15 --------------------------
	.section	.nv.info.triton_poi_fused_clone_15,"",@"SHT_CUDA_INFO"
	.sectionflags	@""
	.align	4


	//----- nvinfo : EIATTR_CUDA_API_VERSION
	.align		4
        /*0000*/ 	.byte	0x04, 0x37
        /*0002*/ 	.short	(.L_9 - .L_8)
.L_8:
        /*0004*/ 	.word	0x0000007c


	//----- nvinfo : EIATTR_SW2861232_WAR
	.align		4
.L_9:
        /*0008*/ 	.byte	0x01, 0x35
	.zero		2


	//----- nvinfo : EIATTR_PARAM_CBANK
	.align		4
        /*000c*/ 	.byte	0x04, 0x0a
        /*000e*/ 	.short	(.L_11 - .L_10)
	.align		4
.L_10:
        /*0010*/ 	.word	index@(.nv.constant0.triton_poi_fused_clone_15)
        /*0014*/ 	.short	0x0160
        /*0016*/ 	.short	0x0020


	//----- nvinfo : EIATTR_CBANK_PARAM_SIZE
	.align		4
.L_11:
        /*0018*/ 	.byte	0x03, 0x19
        /*001a*/ 	.short	0x0020


	//----- nvinfo : EIATTR_KPARAM_INFO
	.align		4
        /*001c*/ 	.byte	0x04, 0x17
        /*001e*/ 	.short	(.L_13 - .L_12)
.L_12:
        /*0020*/ 	.word	0x00000000
        /*0024*/ 	.short	0x0003
        /*0026*/ 	.short	0x0018
        /*0028*/ 	.byte	0x00, 0xf4, 0x21, 0x00


	//----- nvinfo : EIATTR_KPARAM_INFO
	.align		4
.L_13:
        /*002c*/ 	.byte	0x04, 0x17
        /*002e*/ 	.short	(.L_15 - .L_14)
.L_14:
        /*0030*/ 	.word	0x00000000
        /*0034*/ 	.short	0x0002
        /*0036*/ 	.short	0x0010
        /*0038*/ 	.byte	0x00, 0xf0, 0x11, 0x00


	//----- nvinfo : EIATTR_KPARAM_INFO
	.align		4
.L_15:
        /*003c*/ 	.byte	0x04, 0x17
        /*003e*/ 	.short	(.L_17 - .L_16)
.L_16:
        /*0040*/ 	.word	0x00000000
        /*0044*/ 	.short	0x0001
        /*0046*/ 	.short	0x0008
        /*0048*/ 	.byte	0x00, 0xf4, 0x21, 0x00


	//----- nvinfo : EIATTR_KPARAM_INFO
	.align		4
.L_17:
        /*004c*/ 	.byte	0x04, 0x17
        /*004e*/ 	.short	(.L_19 - .L_18)
.L_18:
        /*0050*/ 	.word	0x00000000
        /*0054*/ 	.short	0x0000
        /*0056*/ 	.short	0x0000
        /*0058*/ 	.byte	0x00, 0xf4, 0x21, 0x00


	//----- nvinfo : EIATTR_MAXREG_COUNT
	.align		4
.L_19:
        /*005c*/ 	.byte	0x03, 0x1b
        /*005e*/ 	.short	0x00ff


	//----- nvinfo : EIATTR_EXIT_INSTR_OFFSETS
	.align		4
        /*0060*/ 	.byte	0x04, 0x1c
        /*0062*/ 	.short	(.L_21 - .L_20)


	//   ....[0]....
.L_20:
        /*0064*/ 	.word	0x00000ca0


	//----- nvinfo : EIATTR_REQNTID
	.align		4
.L_21:
        /*0068*/ 	.byte	0x04, 0x10
        /*006a*/ 	.short	(.L_23 - .L_22)
.L_22:
        /*006c*/ 	.word	0x00000080
        /*0070*/ 	.word	0x00000001
        /*0074*/ 	.word	0x00000001
.L_23:


//--------------------- .nv.callgraph             --------------------------
	.section	.nv.callgraph,"",@"SHT_CUDA_CALLGRAPH"
	.align	4
	.sectionentsize	8
	.align		4
        /*0000*/ 	.word	0x00000000
	.align		4
        /*0004*/ 	.word	0xffffffff
	.align		4
        /*0008*/ 	.word	0x00000000
	.align		4
        /*000c*/ 	.word	0xfffffffe
	.align		4
        /*0010*/ 	.word	0x00000000
	.align		4
        /*0014*/ 	.word	0xfffffffd
	.align		4
        /*0018*/ 	.word	0x00000000
	.align		4
        /*001c*/ 	.word	0xfffffffc


//--------------------- .nv.rel.action            --------------------------
	.section	.nv.rel.action,"",@"SHT_CUDA_RELOCINFO"
	.align	8
	.sectionentsize	8
        /*0000*/ 	.byte	0x73, 0x00, 0x00, 0x00, 0x00, 0x00, 0x00, 0x00, 0x00, 0x00, 0x00, 0x11, 0x25, 0x00, 0x05, 0x36


//--------------------- .nv.constant0.triton_poi_fused_clone_15 --------------------------
	.section	.nv.constant0.triton_poi_fused_clone_15,"a",@progbits
	.sectionflags	@""
	.align	4
.nv.constant0.triton_poi_fused_clone_15:
	.zero		384


//--------------------- .text.triton_poi_fused_clone_15 --------------------------
	.section	.text.triton_poi_fused_clone_15,"ax",@progbits
	.sectioninfo	@"SHI_REGISTERS=29"
	.align	128
        .global         triton_poi_fused_clone_15
        .type           triton_poi_fused_clone_15,@function
        .size           triton_poi_fused_clone_15,(.L_x_1 - triton_poi_fused_clone_15)
        .other          triton_poi_fused_clone_15,@"STO_CUDA_ENTRY STV_DEFAULT"
triton_poi_fused_clone_15:
.text.triton_poi_fused_clone_15:
[----:B------:R-:W-:Y:S02]  /*0000*/  IMAD.MOV.U32 R1, RZ, RZ, c[0x0][0x28] ;  /* 0x00000a00ff017624 */ /* 0x000fe400078e00ff */
[----:B------:R-:W0:Y:S01]  /*0010*/  S2R R0, SR_TID.X ;  /* 0x0000000000007919 */ /* 0x000e220000002100 */
[----:B------:R-:W-:-:S03]  /*0020*/  ULDC.64 UR4, c[0x0][0x118] ;  /* 0x0000460000047ab9 */ /* 0x000fc60000000a00 */
[----:B------:R-:W1:Y:S01]  /*0030*/  S2R R3, SR_CTAID.X ;  /* 0x0000000000037919 */ /* 0x000e620000002500 */
[----:B0-----:R-:W-:-:S05]  /*0040*/  IMAD.SHL.U32 R0, R0, 0x8, RZ ;  /* 0x0000000800007824 */ /* 0x001fca00078e00ff */
[----:B------:R-:W-:-:S05]  /*0050*/  LOP3.LUT R0, R0, 0x3f8, RZ, 0xc0, !PT ;  /* 0x000003f800007812 */ /* 0x000fca00078ec0ff */
[----:B-1----:R-:W-:-:S04]  /*0060*/  IMAD R0, R3, 0x400, R0 ;  /* 0x0000040003007824 */ /* 0x002fc800078e0200 */
[C---:B------:R-:W-:Y:S01]  /*0070*/  IMAD.HI R2, R0.reuse, 0x2aaaaaab, RZ ;  /* 0x2aaaaaab00027827 */ /* 0x040fe200078e02ff */
[C---:B------:R-:W-:Y:S02]  /*0080*/  IADD3 R11, R0.reuse, 0x2, RZ ;  /* 0x00000002000b7810 */ /* 0x040fe40007ffe0ff */
[C---:B------:R-:W-:Y:S02]  /*0090*/  IADD3 R10, R0.reuse, 0x1, RZ ;  /* 0x00000001000a7810 */ /* 0x040fe40007ffe0ff */
[----:B------:R-:W-:Y:S01]  /*00a0*/  SHF.R.U32.HI R5, RZ, 0x1f, R2 ;  /* 0x0000001fff057819 */ /* 0x000fe20000011602 */
[----:B------:R-:W-:Y:S01]  /*00b0*/  IMAD.HI R8, R11, 0x2aaaaaab, RZ ;  /* 0x2aaaaaab0b087827 */ /* 0x000fe200078e02ff */
[----:B------:R-:W-:Y:S02]  /*00c0*/  IADD3 R6, R0, 0x3, RZ ;  /* 0x0000000300067810 */ /* 0x000fe40007ffe0ff */
[----:B------:R-:W-:Y:S01]  /*00d0*/  LEA.HI.SX32 R3, R2, R5, 0x19 ;  /* 0x0000000502037211 */ /* 0x000fe200078fcaff */
[----:B------:R-:W-:Y:S01]  /*00e0*/  IMAD.HI R4, R10, 0x2aaaaaab, RZ ;  /* 0x2aaaaaab0a047827 */ /* 0x000fe200078e02ff */
[----:B------:R-:W-:-:S02]  /*00f0*/  SHF.R.U32.HI R9, RZ, 0x1f, R8 ;  /* 0x0000001fff097819 */ /* 0x000fc40000011608 */
[----:B------:R-:W-:Y:S02]  /*0100*/  LEA.HI R2, R2, R5, RZ, 0x11 ;  /* 0x0000000502027211 */ /* 0x000fe400078f88ff */
[----:B------:R-:W-:Y:S01]  /*0110*/  LEA.HI R12, R8, R9, RZ, 0x19 ;  /* 0x00000009080c7211 */ /* 0x000fe200078fc8ff */
[----:B------:R-:W-:Y:S01]  /*0120*/  IMAD.HI R9, R6, 0x2aaaaaab, RZ ;  /* 0x2aaaaaab06097827 */ /* 0x000fe200078e02ff */
[----:B------:R-:W-:Y:S02]  /*0130*/  IADD3 R5, R0, 0x4, RZ ;  /* 0x0000000400057810 */ /* 0x000fe40007ffe0ff */
[----:B------:R-:W-:Y:S01]  /*0140*/  SHF.R.U32.HI R7, RZ, 0x1f, R4 ;  /* 0x0000001fff077819 */ /* 0x000fe20000011604 */
[----:B------:R-:W-:Y:S01]  /*0150*/  IMAD R11, R12, -0x300, R11 ;  /* 0xfffffd000c0b7824 */ /* 0x000fe200078e020b */
[----:B------:R-:W-:Y:S01]  /*0160*/  SHF.R.U32.HI R14, RZ, 0x1f, R9 ;  /* 0x0000001fff0e7819 */ /* 0x000fe20000011609 */
[----:B------:R-:W-:Y:S01]  /*0170*/  IMAD.HI R15, R5, 0x2aaaaaab, RZ ;  /* 0x2aaaaaab050f7827 */ /* 0x000fe200078e02ff */
[----:B------:R-:W-:-:S02]  /*0180*/  LEA.HI R13, R4, R7, RZ, 0x19 ;  /* 0x00000007040d7211 */ /* 0x000fc400078fc8ff */
[C---:B------:R-:W-:Y:S02]  /*0190*/  IADD3 R7, R0.reuse, 0x5, RZ ;  /* 0x0000000500077810 */ /* 0x040fe40007ffe0ff */
[----:B------:R-:W-:Y:S01]  /*01a0*/  LEA.HI R17, R9, R14, RZ, 0x19 ;  /* 0x0000000e09117211 */ /* 0x000fe200078fc8ff */
[----:B------:R-:W-:Y:S01]  /*01b0*/  IMAD R10, R13, -0x300, R10 ;  /* 0xfffffd000d0a7824 */ /* 0x000fe200078e020a */
[----:B------:R-:W-:Y:S01]  /*01c0*/  SHF.R.U32.HI R14, RZ, 0x1f, R15 ;  /* 0x0000001fff0e7819 */ /* 0x000fe2000001160f */
[----:B------:R-:W-:Y:S01]  /*01d0*/  IMAD.HI R16, R7, 0x2aaaaaab, RZ ;  /* 0x2aaaaaab07107827 */ /* 0x000fe200078e02ff */
[----:B------:R-:W-:Y:S02]  /*01e0*/  SHF.R.S32.HI R12, RZ, 0x1f, R3 ;  /* 0x0000001fff0c7819 */ /* 0x000fe40000011403 */
[----:B------:R-:W-:Y:S01]  /*01f0*/  LEA.HI R14, R15, R14, RZ, 0x19 ;  /* 0x0000000e0f0e7211 */ /* 0x000fe200078fc8ff */
[----:B------:R-:W-:Y:S01]  /*0200*/  IMAD R15, R3, -0x300, R0 ;  /* 0xfffffd00030f7824 */ /* 0x000fe200078e0200 */
[----:B------:R-:W-:Y:S01]  /*0210*/  SHF.R.U32.HI R9, RZ, 0x1f, R16 ;  /* 0x0000001fff097819 */ /* 0x000fe20000011610 */
[----:B------:R-:W-:Y:S01]  /*0220*/  IMAD R6, R17, -0x300, R6 ;  /* 0xfffffd0011067824 */ /* 0x000fe200078e0206 */
[----:B------:R-:W-:Y:S01]  /*0230*/  IADD3 R8, R0, 0x6, RZ ;  /* 0x0000000600087810 */ /* 0x000fe20007ffe0ff */
[----:B------:R-:W-:Y:S01]  /*0240*/  IMAD R5, R14, -0x300, R5 ;  /* 0xfffffd000e057824 */ /* 0x000fe200078e0205 */
[----:B------:R-:W-:-:S02]  /*0250*/  PRMT R13, R15, 0x9910, RZ ;  /* 0x000099100f0d7816 */ /* 0x000fc400000000ff */
[----:B------:R-:W-:Y:S01]  /*0260*/  LEA.HI R12, R12, R3, RZ, 0x8 ;  /* 0x000000030c0c7211 */ /* 0x000fe200078f40ff */
[----:B------:R-:W-:Y:S01]  /*0270*/  IMAD.HI R18, R8, 0x2aaaaaab, RZ ;  /* 0x2aaaaaab08127827 */ /* 0x000fe200078e02ff */
[----:B------:R-:W-:Y:S02]  /*0280*/  IADD3 R4, R0, 0x7, RZ ;  /* 0x0000000700047810 */ /* 0x000fe40007ffe0ff */
[----:B------:R-:W-:Y:S02]  /*0290*/  LEA.HI R16, R16, R9, RZ, 0x19 ;  /* 0x0000000910107211 */ /* 0x000fe400078fc8ff */
[----:B------:R-:W-:Y:S01]  /*02a0*/  PRMT R14, R10, 0x9910, RZ ;  /* 0x000099100a0e7816 */ /* 0x000fe200000000ff */
[----:B------:R-:W-:Y:S01]  /*02b0*/  IMAD.HI R20, R4, 0x2aaaaaab, RZ ;  /* 0x2aaaaaab04147827 */ /* 0x000fe200078e02ff */
[----:B------:R-:W-:Y:S02]  /*02c0*/  LOP3.LUT R12, R12, 0x3ffff00, RZ, 0xc0, !PT ;  /* 0x03ffff000c0c7812 */ /* 0x000fe400078ec0ff */
[----:B------:R-:W-:Y:S01]  /*02d0*/  SHF.R.S32.HI R13, RZ, 0xf, R13 ;  /* 0x0000000fff0d7819 */ /* 0x000fe2000001140d */
[----:B------:R-:W-:Y:S01]  /*02e0*/  IMAD R7, R16, -0x300, R7 ;  /* 0xfffffd0010077824 */ /* 0x000fe200078e0207 */
[----:B------:R-:W-:Y:S01]  /*02f0*/  PRMT R17, R11, 0x9910, RZ ;  /* 0x000099100b117816 */ /* 0x000fe200000000ff */
[----:B------:R-:W-:Y:S01]  /*0300*/  IMAD.IADD R3, R3, 0x1, -R12 ;  /* 0x0000000103037824 */ /* 0x000fe200078e0a0c */
[----:B------:R-:W-:-:S02]  /*0310*/  SHF.R.S32.HI R14, RZ, 0xf, R14 ;  /* 0x0000000fff0e7819 */ /* 0x000fc4000001140e */
[----:B------:R-:W-:Y:S02]  /*0320*/  LOP3.LUT R16, R13, 0xffff, RZ, 0xc0, !PT ;  /* 0x0000ffff0d107812 */ /* 0x000fe400078ec0ff */
[----:B------:R-:W-:Y:S02]  /*0330*/  SHF.R.U32.HI R19, RZ, 0x1f, R18 ;  /* 0x0000001fff137819 */ /* 0x000fe40000011612 */
[----:B------:R-:W-:Y:S02]  /*0340*/  SHF.R.S32.HI R12, RZ, 0xf, R17 ;  /* 0x0000000fff0c7819 */ /* 0x000fe40000011411 */
[----:B------:R-:W-:Y:S02]  /*0350*/  SHF.R.U32.HI R21, RZ, 0x1f, R20 ;  /* 0x0000001fff157819 */ /* 0x000fe40000011614 */
[----:B------:R-:W-:Y:S02]  /*0360*/  LOP3.LUT R17, R14, 0xffff, RZ, 0xc0, !PT ;  /* 0x0000ffff0e117812 */ /* 0x000fe400078ec0ff */
[----:B------:R-:W-:-:S02]  /*0370*/  LEA.HI R13, R16, R15, RZ, 0x16 ;  /* 0x0000000f100d7211 */ /* 0x000fc400078fb0ff */
[----:B------:R-:W-:Y:S01]  /*0380*/  LEA.HI R19, R18, R19, RZ, 0x19 ;  /* 0x0000001312137211 */ /* 0x000fe200078fc8ff */
[----:B------:R-:W-:Y:S01]  /*0390*/  IMAD R18, R2, 0xcc00, R3 ;  /* 0x0000cc0002127824 */ /* 0x000fe200078e0203 */
[----:B------:R-:W-:Y:S02]  /*03a0*/  LOP3.LUT R14, R12, 0xffff, RZ, 0xc0, !PT ;  /* 0x0000ffff0c0e7812 */ /* 0x000fe400078ec0ff */
[----:B------:R-:W-:Y:S01]  /*03b0*/  LEA.HI R9, R20, R21, RZ, 0x19 ;  /* 0x0000001514097211 */ /* 0x000fe200078fc8ff */
[----:B------:R-:W-:Y:S01]  /*03c0*/  IMAD R8, R19, -0x300, R8 ;  /* 0xfffffd0013087824 */ /* 0x000fe200078e0208 */
[----:B------:R-:W-:Y:S02]  /*03d0*/  LEA.HI R12, R17, R10, RZ, 0x16 ;  /* 0x0000000a110c7211 */ /* 0x000fe400078fb0ff */
[----:B------:R-:W-:Y:S01]  /*03e0*/  LOP3.LUT R2, R13, 0xffc0, RZ, 0xc0, !PT ;  /* 0x0000ffc00d027812 */ /* 0x000fe200078ec0ff */
[----:B------:R-:W-:Y:S01]  /*03f0*/  IMAD R9, R9, -0x300, R4 ;  /* 0xfffffd0009097824 */ /* 0x000fe200078e0204 */
[----:B------:R-:W-:-:S02]  /*0400*/  LEA.HI R14, R14, R11, RZ, 0x16 ;  /* 0x0000000b0e0e7211 */ /* 0x000fc400078fb0ff */
[----:B------:R-:W-:Y:S01]  /*0410*/  LOP3.LUT R3, R12, 0xffc0, RZ, 0xc0, !PT ;  /* 0x0000ffc00c037812 */ /* 0x000fe200078ec0ff */
[----:B------:R-:W-:Y:S01]  /*0420*/  IMAD.MOV R16, RZ, RZ, -R2 ;  /* 0x000000ffff107224 */ /* 0x000fe200078e0a02 */
[----:B------:R-:W-:Y:S02]  /*0430*/  PRMT R4, R6, 0x9910, RZ ;  /* 0x0000991006047816 */ /* 0x000fe400000000ff */
[----:B------:R-:W-:Y:S01]  /*0440*/  LOP3.LUT R2, R14, 0xffc0, RZ, 0xc0, !PT ;  /* 0x0000ffc00e027812 */ /* 0x000fe200078ec0ff */
[----:B------:R-:W-:Y:S01]  /*0450*/  IMAD.MOV R17, RZ, RZ, -R3 ;  /* 0x000000ffff117224 */ /* 0x000fe200078e0a03 */
[----:B------:R-:W-:Y:S01]  /*0460*/  PRMT R16, R16, 0x7710, RZ ;  /* 0x0000771010107816 */ /* 0x000fe200000000ff */
[----:B------:R-:W-:Y:S01]  /*0470*/  IMAD.MOV.U32 R3, RZ, RZ, R4 ;  /* 0x000000ffff037224 */ /* 0x000fe200078e0004 */
[----:B------:R-:W-:Y:S01]  /*0480*/  PRMT R19, R9, 0x9910, RZ ;  /* 0x0000991009137816 */ /* 0x000fe200000000ff */
[----:B------:R-:W-:Y:S01]  /*0490*/  IMAD.MOV R4, RZ, RZ, -R2 ;  /* 0x000000ffff047224 */ /* 0x000fe200078e0a02 */
[----:B------:R-:W-:Y:S01]  /*04a0*/  PRMT R17, R17, 0x7710, RZ ;  /* 0x0000771011117816 */ /* 0x000fe200000000ff */
[----:B------:R-:W-:Y:S01]  /*04b0*/  IMAD.IADD R16, R15, 0x1, R16 ;  /* 0x000000010f107824 */ /* 0x000fe200078e0210 */
[----:B------:R-:W-:-:S02]  /*04c0*/  SHF.R.S32.HI R2, RZ, 0xf, R3 ;  /* 0x0000000fff027819 */ /* 0x000fc40000011403 */
[----:B------:R-:W-:Y:S01]  /*04d0*/  PRMT R4, R4, 0x7710, RZ ;  /* 0x0000771004047816 */ /* 0x000fe200000000ff */
[----:B------:R-:W-:Y:S01]  /*04e0*/  IMAD.IADD R10, R10, 0x1, R17 ;  /* 0x000000010a0a7824 */ /* 0x000fe200078e0211 */
[----:B------:R-:W-:Y:S02]  /*04f0*/  LOP3.LUT R3, R2, 0xffff, RZ, 0xc0, !PT ;  /* 0x0000ffff02037812 */ /* 0x000fe400078ec0ff */
[----:B------:R-:W-:Y:S01]  /*0500*/  PRMT R2, R5, 0x9910, RZ ;  /* 0x0000991005027816 */ /* 0x000fe200000000ff */
[----:B------:R-:W-:Y:S01]  /*0510*/  IMAD.IADD R11, R11, 0x1, R4 ;  /* 0x000000010b0b7824 */ /* 0x000fe200078e0204 */
[----:B------:R-:W-:Y:S02]  /*0520*/  PRMT R4, R7, 0x9910, RZ ;  /* 0x0000991007047816 */ /* 0x000fe400000000ff */
[----:B------:R-:W-:Y:S02]  /*0530*/  LEA.HI R20, R3, R6, RZ, 0x16 ;  /* 0x0000000603147211 */ /* 0x000fe400078fb0ff */
[----:B------:R-:W-:Y:S01]  /*0540*/  SHF.R.S32.HI R2, RZ, 0xf, R2 ;  /* 0x0000000fff027819 */ /* 0x000fe20000011402 */
[----:B------:R-:W-:Y:S01]  /*0550*/  IMAD.MOV.U32 R3, RZ, RZ, R4 ;  /* 0x000000ffff037224 */ /* 0x000fe200078e0004 */
[----:B------:R-:W-:-:S02]  /*0560*/  LOP3.LUT R4, R20, 0xffc0, RZ, 0xc0, !PT ;  /* 0x0000ffc014047812 */ /* 0x000fc400078ec0ff */
[----:B------:R-:W-:Y:S02]  /*0570*/  PRMT R15, R8, 0x9910, RZ ;  /* 0x00009910080f7816 */ /* 0x000fe400000000ff */
[----:B------:R-:W-:Y:S01]  /*0580*/  SHF.R.S32.HI R3, RZ, 0xf, R3 ;  /* 0x0000000fff037819 */ /* 0x000fe20000011403 */
[----:B------:R-:W-:Y:S01]  /*0590*/  IMAD.MOV R17, RZ, RZ, -R4 ;  /* 0x000000ffff117224 */ /* 0x000fe200078e0a04 */
[----:B------:R-:W-:Y:S02]  /*05a0*/  LOP3.LUT R4, R2, 0xffff, RZ, 0xc0, !PT ;  /* 0x0000ffff02047812 */ /* 0x000fe400078ec0ff */
[----:B------:R-:W-:Y:S02]  /*05b0*/  SHF.R.S32.HI R2, RZ, 0xf, R15 ;  /* 0x0000000fff027819 */ /* 0x000fe4000001140f */
[----:B------:R-:W-:Y:S02]  /*05c0*/  PRMT R15, R17, 0x7710, RZ ;  /* 0x00007710110f7816 */ /* 0x000fe400000000ff */
[----:B------:R-:W-:-:S02]  /*05d0*/  LOP3.LUT R22, R3, 0xffff, RZ, 0xc0, !PT ;  /* 0x0000ffff03167812 */ /* 0x000fc400078ec0ff */
[----:B------:R-:W-:Y:S01]  /*05e0*/  LEA.HI R3, R4, R5, RZ, 0x16 ;  /* 0x0000000504037211 */ /* 0x000fe200078fb0ff */
[----:B------:R-:W-:Y:S01]  /*05f0*/  IMAD.IADD R15, R6, 0x1, R15 ;  /* 0x00000001060f7824 */ /* 0x000fe200078e020f */
[----:B------:R-:W-:Y:S02]  /*0600*/  LOP3.LUT R17, R2, 0xffff, RZ, 0xc0, !PT ;  /* 0x0000ffff02117812 */ /* 0x000fe400078ec0ff */
[----:B------:R-:W-:Y:S02]  /*0610*/  LEA.HI R2, R22, R7, RZ, 0x16 ;  /* 0x0000000716027211 */ /* 0x000fe400078fb0ff */
[----:B------:R-:W-:Y:S02]  /*0620*/  LOP3.LUT R6, R3, 0xffc0, RZ, 0xc0, !PT ;  /* 0x0000ffc003067812 */ /* 0x000fe400078ec0ff */
[----:B------:R-:W-:Y:S02]  /*0630*/  LEA.HI R4, R17, R8, RZ, 0x16 ;  /* 0x0000000811047211 */ /* 0x000fe400078fb0ff */
[----:B------:R-:W-:Y:S01]  /*0640*/  LOP3.LUT R17, R2, 0xffc0, RZ, 0xc0, !PT ;  /* 0x0000ffc002117812 */ /* 0x000fe200078ec0ff */
[----:B------:R-:W-:Y:S01]  /*0650*/  IMAD.MOV R22, RZ, RZ, -R6 ;  /* 0x000000ffff167224 */ /* 0x000fe200078e0a06 */
[----:B------:R-:W-:-:S02]  /*0660*/  LOP3.LUT R6, R4, 0xffc0, RZ, 0xc0, !PT ;  /* 0x0000ffc004067812 */ /* 0x000fc400078ec0ff */
[----:B------:R-:W-:Y:S01]  /*0670*/  PRMT R13, R13, 0x9910, RZ ;  /* 0x000099100d0d7816 */ /* 0x000fe200000000ff */
[----:B------:R-:W-:Y:S01]  /*0680*/  IMAD.MOV R24, RZ, RZ, -R17 ;  /* 0x000000ffff187224 */ /* 0x000fe200078e0a11 */
[----:B------:R-:W-:Y:S01]  /*0690*/  PRMT R22, R22, 0x7710, RZ ;  /* 0x0000771016167816 */ /* 0x000fe200000000ff */
[----:B------:R-:W-:Y:S01]  /*06a0*/  IMAD.MOV.U32 R17, RZ, RZ, R19 ;  /* 0x000000ffff117224 */ /* 0x000fe200078e0013 */
[----:B------:R-:W-:Y:S01]  /*06b0*/  PRMT R10, R10, 0x9910, RZ ;  /* 0x000099100a0a7816 */ /* 0x000fe200000000ff */
[----:B------:R-:W-:Y:S01]  /*06c0*/  IMAD.MOV R19, RZ, RZ, -R6 ;  /* 0x000000ffff137224 */ /* 0x000fe200078e0a06 */
[----:B------:R-:W-:Y:S02]  /*06d0*/  PRMT R24, R24, 0x7710, RZ ;  /* 0x0000771018187816 */ /* 0x000fe400000000ff */
[----:B------:R-:W-:Y:S01]  /*06e0*/  SHF.R.S32.HI R6, RZ, 0xf, R17 ;  /* 0x0000000fff067819 */ /* 0x000fe20000011411 */
[----:B------:R-:W-:Y:S01]  /*06f0*/  IMAD.IADD R17, R5, 0x1, R22 ;  /* 0x0000000105117824 */ /* 0x000fe200078e0216 */
[----:B------:R-:W-:Y:S01]  /*0700*/  PRMT R5, R19, 0x7710, RZ ;  /* 0x0000771013057816 */ /* 0x000fe200000000ff */
[----:B------:R-:W-:Y:S01]  /*0710*/  IMAD.IADD R19, R7, 0x1, R24 ;  /* 0x0000000107137824 */ /* 0x000fe200078e0218 */
[----:B------:R-:W-:Y:S01]  /*0720*/  LOP3.LUT R6, R6, 0xffff, RZ, 0xc0, !PT ;  /* 0x0000ffff06067812 */ /* 0x000fe200078ec0ff */
[----:B------:R-:W-:Y:S01]  /*0730*/  IMAD.SHL.U32 R7, R18, 0x40, RZ ;  /* 0x0000004012077824 */ /* 0x000fe200078e00ff */
[----:B------:R-:W-:Y:S01]  /*0740*/  PRMT R18, R14, 0x9910, RZ ;  /* 0x000099100e127816 */ /* 0x000fe200000000ff */
[----:B------:R-:W-:Y:S01]  /*0750*/  IMAD.IADD R8, R8, 0x1, R5 ;  /* 0x0000000108087824 */ /* 0x000fe200078e0205 */
[----:B------:R-:W-:Y:S01]  /*0760*/  LEA.HI R5, R6, R9, RZ, 0x16 ;  /* 0x0000000906057211 */ /* 0x000fe200078fb0ff */
[----:B------:R-:W-:Y:S01]  /*0770*/  IMAD.MOV.U32 R6, RZ, RZ, R13 ;  /* 0x000000ffff067224 */ /* 0x000fe200078e000d */
[----:B------:R-:W-:-:S02]  /*0780*/  PRMT R13, R12, 0x9910, RZ ;  /* 0x000099100c0d7816 */ /* 0x000fc400000000ff */
[----:B------:R-:W-:Y:S02]  /*0790*/  LOP3.LUT R12, R5, 0xffc0, RZ, 0xc0, !PT ;  /* 0x0000ffc0050c7812 */ /* 0x000fe400078ec0ff */
[----:B------:R-:W-:Y:S02]  /*07a0*/  PRMT R14, R16, 0x9910, RZ ;  /* 0x00009910100e7816 */ /* 0x000fe400000000ff */
[----:B------:R-:W-:Y:S01]  /*07b0*/  PRMT R20, R20, 0x9910, RZ ;  /* 0x0000991014147816 */ /* 0x000fe200000000ff */
[----:B------:R-:W-:Y:S01]  /*07c0*/  IMAD.MOV R12, RZ, RZ, -R12 ;  /* 0x000000ffff0c7224 */ /* 0x000fe200078e0a0c */
[----:B------:R-:W-:Y:S01]  /*07d0*/  PRMT R11, R11, 0x9910, RZ ;  /* 0x000099100b0b7816 */ /* 0x000fe200000000ff */
[----:B------:R-:W-:Y:S01]  /*07e0*/  IMAD.IADD R21, R14, 0x1, R7 ;  /* 0x000000010e157824 */ /* 0x000fe200078e0207 */
[----:B------:R-:W-:Y:S02]  /*07f0*/  PRMT R15, R15, 0x9910, RZ ;  /* 0x000099100f0f7816 */ /* 0x000fe400000000ff */
[----:B------:R-:W-:-:S02]  /*0800*/  PRMT R16, R12, 0x7710, RZ ;  /* 0x000077100c107816 */ /* 0x000fc400000000ff */
[----:B------:R-:W-:Y:S02]  /*0810*/  SHF.R.S32.HI R12, RZ, 0x6, R13 ;  /* 0x00000006ff0c7819 */ /* 0x000fe4000001140d */
[----:B------:R-:W-:Y:S01]  /*0820*/  PRMT R22, R8, 0x9910, RZ ;  /* 0x0000991008167816 */ /* 0x000fe200000000ff */
[----:B------:R-:W-:Y:S01]  /*0830*/  IMAD.IADD R16, R9, 0x1, R16 ;  /* 0x0000000109107824 */ /* 0x000fe200078e0210 */
[----:B------:R-:W-:Y:S01]  /*0840*/  SHF.R.S32.HI R9, RZ, 0x6, R18 ;  /* 0x00000006ff097819 */ /* 0x000fe20000011412 */
[----:B------:R-:W-:Y:S01]  /*0850*/  IMAD.MOV.U32 R8, RZ, RZ, R10 ;  /* 0x000000ffff087224 */ /* 0x000fe200078e000a */
[----:B------:R-:W-:Y:S01]  /*0860*/  SHF.R.S32.HI R13, RZ, 0x6, R20 ;  /* 0x00000006ff0d7819 */ /* 0x000fe20000011414 */
[----:B------:R-:W-:Y:S01]  /*0870*/  IMAD.MOV.U32 R10, RZ, RZ, R11 ;  /* 0x000000ffff0a7224 */ /* 0x000fe200078e000b */
[----:B------:R-:W-:Y:S02]  /*0880*/  PRMT R9, R9, 0x9910, RZ ;  /* 0x0000991009097816 */ /* 0x000fe400000000ff */
[----:B------:R-:W-:Y:S01]  /*0890*/  PRMT R24, R16, 0x9910, RZ ;  /* 0x0000991010187816 */ /* 0x000fe200000000ff */
[----:B------:R-:W-:Y:S01]  /*08a0*/  IMAD.MOV.U32 R16, RZ, RZ, R15 ;  /* 0x000000ffff107224 */ /* 0x000fe200078e000f */
[----:B------:R-:W-:Y:S01]  /*08b0*/  PRMT R14, R12, 0x9910, RZ ;  /* 0x000099100c0e7816 */ /* 0x000fe200000000ff */
[----:B------:R-:W-:Y:S01]  /*08c0*/  IMAD.IADD R15, R8, 0x1, R7 ;  /* 0x00000001080f7824 */ /* 0x000fe200078e0207 */
[----:B------:R-:W-:Y:S01]  /*08d0*/  PRMT R12, R13, 0x9910, RZ ;  /* 0x000099100d0c7816 */ /* 0x000fe200000000ff */
[----:B------:R-:W-:Y:S01]  /*08e0*/  IMAD.MOV.U32 R13, RZ, RZ, R9 ;  /* 0x000000ffff0d7224 */ /* 0x000fe200078e0009 */
[----:B------:R-:W-:Y:S01]  /*08f0*/  PRMT R18, R17, 0x9910, RZ ;  /* 0x0000991011127816 */ /* 0x000fe200000000ff */
[----:B------:R-:W-:Y:S01]  /*0900*/  IMAD.IADD R26, R10, 0x1, R7 ;  /* 0x000000010a1a7824 */ /* 0x000fe200078e0207 */
[----:B------:R-:W-:Y:S01]  /*0910*/  PRMT R3, R3, 0x9910, RZ ;  /* 0x0000991003037816 */ /* 0x000fe200000000ff */
[----:B------:R-:W-:Y:S01]  /*0920*/  IMAD R10, R14, 0x44000, R15 ;  /* 0x000440000e0a7824 */ /* 0x000fe200078e020f */
[----:B------:R-:W-:Y:S01]  /*0930*/  PRMT R15, R4, 0x9910, RZ ;  /* 0x00009910040f7816 */ /* 0x000fe200000000ff */
[----:B------:R-:W-:Y:S01]  /*0940*/  IMAD.MOV.U32 R14, RZ, RZ, R12 ;  /* 0x000000ffff0e7224 */ /* 0x000fe200078e000c */
[----:B------:R-:W-:Y:S01]  /*0950*/  SHF.R.S32.HI R3, RZ, 0x6, R3 ;  /* 0x00000006ff037819 */ /* 0x000fe20000011403 */
[----:B------:R-:W-:Y:S01]  /*0960*/  IMAD R12, R13, 0x44000, R26 ;  /* 0x000440000d0c7824 */ /* 0x000fe200078e021a */
[----:B------:R-:W-:Y:S01]  /*0970*/  PRMT R13, R2, 0x9910, RZ ;  /* 0x00009910020d7816 */ /* 0x000fe200000000ff */
[--C-:B------:R-:W-:Y:S01]  /*0980*/  IMAD.IADD R17, R16, 0x1, R7.reuse ;  /* 0x0000000110117824 */ /* 0x100fe200078e0207 */
[----:B------:R-:W-:Y:S01]  /*0990*/  SHF.R.S32.HI R6, RZ, 0x6, R6 ;  /* 0x00000006ff067819 */ /* 0x000fe20000011406 */
[----:B------:R-:W-:Y:S01]  /*09a0*/  IMAD.IADD R8, R22, 0x1, R7 ;  /* 0x0000000116087824 */ /* 0x000fe200078e0207 */
[----:B------:R-:W-:Y:S01]  /*09b0*/  PRMT R3, R3, 0x9910, RZ ;  /* 0x0000991003037816 */ /* 0x000fe200000000ff */
[----:B------:R-:W-:Y:S01]  /*09c0*/  IMAD.MOV.U32 R4, RZ, RZ, R13 ;  /* 0x000000ffff047224 */ /* 0x000fe200078e000d */
[----:B------:R-:W-:Y:S01]  /*09d0*/  PRMT R20, R19, 0x9910, RZ ;  /* 0x0000991013147816 */ /* 0x000fe200000000ff */
[----:B------:R-:W-:Y:S01]  /*09e0*/  IMAD R2, R14, 0x44000, R17 ;  /* 0x000440000e027824 */ /* 0x000fe200078e0211 */
[----:B------:R-:W-:Y:S01]  /*09f0*/  PRMT R14, R5, 0x9910, RZ ;  /* 0x00009910050e7816 */ /* 0x000fe200000000ff */
[----:B------:R-:W-:Y:S01]  /*0a00*/  IMAD.MOV.U32 R13, RZ, RZ, R15 ;  /* 0x000000ffff0d7224 */ /* 0x000fe200078e000f */
[----:B------:R-:W-:Y:S01]  /*0a10*/  SHF.R.S32.HI R4, RZ, 0x6, R4 ;  /* 0x00000006ff047819 */ /* 0x000fe20000011404 */
[--C-:B------:R-:W-:Y:S01]  /*0a20*/  IMAD.IADD R11, R18, 0x1, R7.reuse ;  /* 0x00000001120b7824 */ /* 0x100fe200078e0207 */
[----:B------:R-:W-:Y:S01]  /*0a30*/  PRMT R6, R6, 0x9910, RZ ;  /* 0x0000991006067816 */ /* 0x000fe200000000ff */
[----:B------:R-:W-:Y:S01]  /*0a40*/  IMAD.IADD R9, R20, 0x1, R7 ;  /* 0x0000000114097824 */ /* 0x000fe200078e0207 */
[----:B------:R-:W-:Y:S01]  /*0a50*/  SHF.R.S32.HI R5, RZ, 0x6, R13 ;  /* 0x00000006ff057819 */ /* 0x000fe2000001140d */
[----:B------:R-:W-:Y:S01]  /*0a60*/  IMAD.MOV.U32 R13, RZ, RZ, R14 ;  /* 0x000000ffff0d7224 */ /* 0x000fe200078e000e */
[----:B------:R-:W-:Y:S01]  /*0a70*/  PRMT R14, R4, 0x9910, RZ ;  /* 0x00009910040e7816 */ /* 0x000fe200000000ff */
[----:B------:R-:W-:Y:S01]  /*0a80*/  IMAD.MOV.U32 R4, RZ, RZ, R3 ;  /* 0x000000ffff047224 */ /* 0x000fe200078e0003 */
[----:B------:R-:W-:Y:S01]  /*0a90*/  PRMT R5, R5, 0x9910, RZ ;  /* 0x0000991005057816 */ /* 0x000fe200000000ff */
[----:B------:R-:W-:Y:S01]  /*0aa0*/  IMAD.IADD R7, R24, 0x1, R7 ;  /* 0x0000000118077824 */ /* 0x000fe200078e0207 */
[----:B------:R-:W-:Y:S01]  /*0ab0*/  SHF.R.S32.HI R13, RZ, 0x6, R13 ;  /* 0x00000006ff0d7819 */ /* 0x000fe2000001140d */
[----:B------:R-:W-:-:S02]  /*0ac0*/  IMAD R6, R6, 0x44000, R21 ;  /* 0x0004400006067824 */ /* 0x000fc400078e0215 */
[----:B------:R-:W-:Y:S01]  /*0ad0*/  IMAD R18, R5, 0x44000, R8 ;  /* 0x0004400005127824 */ /* 0x000fe200078e0208 */
[----:B------:R-:W-:Y:S01]  /*0ae0*/  PRMT R13, R13, 0x9910, RZ ;  /* 0x000099100d0d7816 */ /* 0x000fe200000000ff */
[----:B------:R-:W-:Y:S02]  /*0af0*/  IMAD.MOV.U32 R3, RZ, RZ, 0x2 ;  /* 0x00000002ff037424 */ /* 0x000fe400078e00ff */
[----:B------:R-:W-:Y:S02]  /*0b00*/  IMAD R16, R4, 0x44000, R11 ;  /* 0x0004400004107824 */ /* 0x000fe400078e020b */
[----:B------:R-:W-:Y:S02]  /*0b10*/  IMAD.MOV.U32 R8, RZ, RZ, R13 ;  /* 0x000000ffff087224 */ /* 0x000fe400078e000d */
[----:B------:R-:W-:Y:S02]  /*0b20*/  IMAD R14, R14, 0x44000, R9 ;  /* 0x000440000e0e7824 */ /* 0x000fe400078e0209 */
[----:B------:R-:W-:-:S02]  /*0b30*/  IMAD R20, R8, 0x44000, R7 ;  /* 0x0004400008147824 */ /* 0x000fc400078e0207 */
[----:B------:R-:W-:-:S04]  /*0b40*/  IMAD.WIDE R4, R6, R3, c[0x0][0x160] ;  /* 0x0000580006047625 */ /* 0x000fc800078e0203 */
[-C--:B------:R-:W-:Y:S02]  /*0b50*/  IMAD.WIDE R8, R16, R3.reuse, c[0x0][0x160] ;  /* 0x0000580010087625 */ /* 0x080fe400078e0203 */
[----:B------:R0:W2:Y:S02]  /*0b60*/  LDG.E.U16 R4, [R4.64] ;  /* 0x0000000404047981 */ /* 0x0000a4000c1e1500 */
[-C--:B------:R-:W-:Y:S02]  /*0b70*/  IMAD.WIDE R12, R12, R3.reuse, c[0x0][0x160] ;  /* 0x000058000c0c7625 */ /* 0x080fe400078e0203 */
[----:B------:R-:W3:Y:S02]  /*0b80*/  LDG.E.U16 R8, [R8.64] ;  /* 0x0000000408087981 */ /* 0x000ee4000c1e1500 */
[-C--:B------:R-:W-:Y:S02]  /*0b90*/  IMAD.WIDE R6, R2, R3.reuse, c[0x0][0x160] ;  /* 0x0000580002067625 */ /* 0x080fe400078e0203 */
[----:B------:R-:W0:Y:S02]  /*0ba0*/  LDG.E.U16 R12, [R12.64] ;  /* 0x000000040c0c7981 */ /* 0x000e24000c1e1500 */
[----:B------:R-:W-:-:S02]  /*0bb0*/  IMAD.WIDE R16, R18, R3, c[0x0][0x160] ;  /* 0x0000580012107625 */ /* 0x000fc400078e0203 */
[----:B------:R-:W0:Y:S02]  /*0bc0*/  LDG.E.U16 R7, [R6.64] ;  /* 0x0000000406077981 */ /* 0x000e24000c1e1500 */
[-C--:B------:R-:W-:Y:S02]  /*0bd0*/  IMAD.WIDE R10, R10, R3.reuse, c[0x0][0x160] ;  /* 0x000058000a0a7625 */ /* 0x080fe400078e0203 */
[----:B------:R-:W4:Y:S02]  /*0be0*/  LDG.E.U16 R16, [R16.64] ;  /* 0x0000000410107981 */ /* 0x000f24000c1e1500 */
[-C--:B------:R-:W-:Y:S02]  /*0bf0*/  IMAD.WIDE R14, R14, R3.reuse, c[0x0][0x160] ;  /* 0x000058000e0e7625 */ /* 0x080fe400078e0203 */
[----:B------:R-:W2:Y:S02]  /*0c00*/  LDG.E.U16 R11, [R10.64] ;  /* 0x000000040a0b7981 */ /* 0x000ea4000c1e1500 */
[----:B------:R-:W-:-:S02]  /*0c10*/  IMAD.WIDE R18, R20, R3, c[0x0][0x160] ;  /* 0x0000580014127625 */ /* 0x000fc400078e0203 */
[----:B------:R-:W3:Y:S04]  /*0c20*/  LDG.E.U16 R15, [R14.64] ;  /* 0x000000040e0f7981 */ /* 0x000ee8000c1e1500 */
[----:B------:R-:W4:Y:S01]  /*0c30*/  LDG.E.U16 R19, [R18.64] ;  /* 0x0000000412137981 */ /* 0x000f22000c1e1500 */
[----:B------:R-:W-:Y:S01]  /*0c40*/  IMAD.WIDE R2, R0, R3, c[0x0][0x168] ;  /* 0x00005a0000027625 */ /* 0x000fe200078e0203 */
[----:B0-----:R-:W-:Y:S02]  /*0c50*/  PRMT R5, R12, 0x5410, R7 ;  /* 0x000054100c057816 */ /* 0x001fe40000000007 */
[----:B--2---:R-:W-:Y:S02]  /*0c60*/  PRMT R4, R4, 0x5410, R11 ;  /* 0x0000541004047816 */ /* 0x004fe4000000000b */
[----:B---3--:R-:W-:-:S02]  /*0c70*/  PRMT R6, R8, 0x5410, R15 ;  /* 0x0000541008067816 */ /* 0x008fc4000000000f */
[----:B----4-:R-:W-:-:S05]  /*0c80*/  PRMT R7, R16, 0x5410, R19 ;  /* 0x0000541010077816 */ /* 0x010fca0000000013 */
[----:B------:R-:W-:Y:S01]  /*0c90*/  STG.E.128 [R2.64], R4 ;  /* 0x0000000402007986 */ /* 0x000fe2000c101d04 */
[----:B------:R-:W-:Y:S05]  /*0ca0*/  EXIT ;  /* 0x000000000000794d */ /* 0x000fea0003800000 */
.L_x_0:
[----:B------:R-:W-:-:S00]  /*0cb0*/  BRA `(.L_x_0) ;  /* 0xfffffff000007947 */ /* 0x000fc0000383ffff */
[----:B------:R-:W-:-:S00]  /*0cc0*/  NOP ;  /* 0x0000000000007918 */ /* 0x000fc00000000000 */
        /* <DEDUP_REMOVED lines=11> */
.L_x_1:
